	.headerflags	@"EF_CUDA_TEXMODE_UNIFIED EF_CUDA_64BIT_ADDRESS EF_CUDA_ACCELERATORS EF_CUDA_SM90 EF_CUDA_VIRTUAL_SM(EF_CUDA_SM90)"
	.elftype	@"ET_EXEC"


//--------------------- .nv.info                  --------------------------
	.section	.nv.info,"",@"SHT_CUDA_INFO"
	.align	4


	//----- nvinfo : EIATTR_REGCOUNT
	.align		4
        /*0000*/ 	.byte	0x04, 0x2f
        /*0002*/ 	.short	(.L_3 - .L_2)
	.align		4
.L_2:
        /*0004*/ 	.word	index@(triton_poi_fused__native_batch_norm_legit_no_training_add_relu_32)
        /*0008*/ 	.word	0x00000014


	//----- nvinfo : EIATTR_MIN_STACK_SIZE
	.align		4
.L_3:
        /*000c*/ 	.byte	0x04, 0x12
        /*000e*/ 	.short	(.L_5 - .L_4)
	.align		4
.L_4:
        /*0010*/ 	.word	index@(triton_poi_fused__native_batch_norm_legit_no_training_add_relu_32)
        /*0014*/ 	.word	0x00000000


	//----- nvinfo : EIATTR_FRAME_SIZE
	.align		4
.L_5:
        /*0018*/ 	.byte	0x04, 0x11
        /*001a*/ 	.short	(.L_7 - .L_6)
	.align		4
.L_6:
        /*001c*/ 	.word	index@(triton_poi_fused__native_batch_norm_legit_no_training_add_relu_32)
        /*0020*/ 	.word	0x00000000


	//----- nvinfo : EIATTR_MIN_STACK_SIZE
	.align		4
.L_7:
        /*0024*/ 	.byte	0x04, 0x12
        /*0026*/ 	.short	(.L_9 - .L_8)
	.align		4
.L_8:
        /*0028*/ 	.word	index@(triton_poi_fused__native_batch_norm_legit_no_training_add_relu_32)
        /*002c*/ 	.word	0x00000000
.L_9:


//--------------------- .nv.info.triton_poi_fused__native_batch_norm_legit_no_training_add_relu_32 --------------------------
	.section	.nv.info.triton_poi_fused__native_batch_norm_legit_no_training_add_relu_32,"",@"SHT_CUDA_INFO"
	.sectionflags	@""
	.align	4


	//----- nvinfo : EIATTR_CUDA_API_VERSION
	.align		4
        /*0000*/ 	.byte	0x04, 0x37
        /*0002*/ 	.short	(.L_11 - .L_10)
.L_10:
        /*0004*/ 	.word	0x0000007c


	//----- nvinfo : EIATTR_KPARAM_INFO
	.align		4
.L_11:
        /*0008*/ 	.byte	0x04, 0x17
        /*000a*/ 	.short	(.L_13 - .L_12)
.L_12:
        /*000c*/ 	.word	0x00000000
        /*0010*/ 	.short	0x0007
        /*0012*/ 	.short	0x0038
        /*0014*/ 	.byte	0x00, 0xf0, 0x11, 0x00


	//----- nvinfo : EIATTR_KPARAM_INFO
	.align		4
.L_13:
        /*0018*/ 	.byte	0x04, 0x17
        /*001a*/ 	.short	(.L_15 - .L_14)
.L_14:
        /*001c*/ 	.word	0x00000000
        /*0020*/ 	.short	0x0006
        /*0022*/ 	.short	0x0030
        /*0024*/ 	.byte	0x00, 0xf4, 0x21, 0x00


	//----- nvinfo : EIATTR_KPARAM_INFO
	.align		4
.L_15:
        /*0028*/ 	.byte	0x04, 0x17
        /*002a*/ 	.short	(.L_17 - .L_16)
.L_16:
        /*002c*/ 	.word	0x00000000
        /*0030*/ 	.short	0x0005
        /*0032*/ 	.short	0x0028
        /*0034*/ 	.byte	0x00, 0xf4, 0x21, 0x00


	//----- nvinfo : EIATTR_KPARAM_INFO
	.align		4
.L_17:
        /*0038*/ 	.byte	0x04, 0x17
        /*003a*/ 	.short	(.L_19 - .L_18)
.L_18:
        /*003c*/ 	.word	0x00000000
        /*0040*/ 	.short	0x0004
        /*0042*/ 	.short	0x0020
        /*0044*/ 	.byte	0x00, 0xf4, 0x21, 0x00


	//----- nvinfo : EIATTR_KPARAM_INFO
	.align		4
.L_19:
        /*0048*/ 	.byte	0x04, 0x17
        /*004a*/ 	.short	(.L_21 - .L_20)
.L_20:
        /*004c*/ 	.word	0x00000000
        /*0050*/ 	.short	0x0003
        /*0052*/ 	.short	0x0018
        /*0054*/ 	.byte	0x00, 0xf4, 0x21, 0x00


	//----- nvinfo : EIATTR_KPARAM_INFO
	.align		4
.L_21:
        /*0058*/ 	.byte	0x04, 0x17
        /*005a*/ 	.short	(.L_23 - .L_22)
.L_22:
        /*005c*/ 	.word	0x00000000
        /*0060*/ 	.short	0x0002
        /*0062*/ 	.short	0x0010
        /*0064*/ 	.byte	0x00, 0xf4, 0x21, 0x00


	//----- nvinfo : EIATTR_KPARAM_INFO
	.align		4
.L_23:
        /*0068*/ 	.byte	0x04, 0x17
        /*006a*/ 	.short	(.L_25 - .L_24)
.L_24:
        /*006c*/ 	.word	0x00000000
        /*0070*/ 	.short	0x0001
        /*0072*/ 	.short	0x0008
        /*0074*/ 	.byte	0x00, 0xf4, 0x21, 0x00


	//----- nvinfo : EIATTR_KPARAM_INFO
	.align		4
.L_25:
        /*0078*/ 	.byte	0x04, 0x17
        /*007a*/ 	.short	(.L_27 - .L_26)
.L_26:
        /*007c*/ 	.word	0x00000000
        /*0080*/ 	.short	0x0000
        /*0082*/ 	.short	0x0000
        /*0084*/ 	.byte	0x00, 0xf4, 0x21, 0x00


	//----- nvinfo : EIATTR_SPARSE_MMA_MASK
	.align		4
.L_27:
        /*0088*/ 	.byte	0x03, 0x50
        /*008a*/ 	.short	0x0000


	//----- nvinfo : EIATTR_MAXREG_COUNT
	.align		4
        /*008c*/ 	.byte	0x03, 0x1b
        /*008e*/ 	.short	0x00ff


	//----- nvinfo : EIATTR_EXIT_INSTR_OFFSETS
	.align		4
        /*0090*/ 	.byte	0x04, 0x1c
        /*0092*/ 	.short	(.L_29 - .L_28)


	//   ....[0]....
.L_28:
        /*0094*/ 	.word	0x00000420


	//----- nvinfo : EIATTR_REQNTID
	.align		4
.L_29:
        /*0098*/ 	.byte	0x04, 0x10
        /*009a*/ 	.short	(.L_31 - .L_30)
.L_30:
        /*009c*/ 	.word	0x00000100
        /*00a0*/ 	.word	0x00000001
        /*00a4*/ 	.word	0x00000001


	//----- nvinfo : EIATTR_CBANK_PARAM_SIZE
	.align		4
.L_31:
        /*00a8*/ 	.byte	0x03, 0x19
        /*00aa*/ 	.short	0x003c


	//----- nvinfo : EIATTR_PARAM_CBANK
	.align		4
        /*00ac*/ 	.byte	0x04, 0x0a
        /*00ae*/ 	.short	(.L_33 - .L_32)
	.align		4
.L_32:
        /*00b0*/ 	.word	index@(.nv.constant0.triton_poi_fused__native_batch_norm_legit_no_training_add_relu_32)
        /*00b4*/ 	.short	0x0210
        /*00b6*/ 	.short	0x003c


	//----- nvinfo : EIATTR_SW_WAR
	.align		4
.L_33:
        /*00b8*/ 	.byte	0x04, 0x36
        /*00ba*/ 	.short	(.L_35 - .L_34)
.L_34:
        /*00bc*/ 	.word	0x00000008
.L_35:


//--------------------- .nv.callgraph             --------------------------
	.section	.nv.callgraph,"",@"SHT_CUDA_CALLGRAPH"
	.align	4
	.sectionentsize	8
	.align		4
        /*0000*/ 	.word	0x00000000
	.align		4
        /*0004*/ 	.word	0xffffffff
	.align		4
        /*0008*/ 	.word	0x00000000
	.align		4
        /*000c*/ 	.word	0xfffffffe
	.align		4
        /*0010*/ 	.word	0x00000000
	.align		4
        /*0014*/ 	.word	0xfffffffd
	.align		4
        /*0018*/ 	.word	0x00000000
	.align		4
        /*001c*/ 	.word	0xfffffffc


//--------------------- .nv.constant4             --------------------------
	.section	.nv.constant4,"a",@progbits
	.align	8
	.align		8
.nv.constant4:
        /*0000*/ 	.dword	_$_str
	.align		8
        /*0008*/ 	.dword	_$_str_$_2


//--------------------- .text.triton_poi_fused__native_batch_norm_legit_no_training_add_relu_32 --------------------------
	.section	.text.triton_poi_fused__native_batch_norm_legit_no_training_add_relu_32,"ax",@progbits
	.align	128
        .global         triton_poi_fused__native_batch_norm_legit_no_training_add_relu_32
        .type           triton_poi_fused__native_batch_norm_legit_no_training_add_relu_32,@function
        .size           triton_poi_fused__native_batch_norm_legit_no_training_add_relu_32,(.L_x_1 - triton_poi_fused__native_batch_norm_legit_no_training_add_relu_32)
        .other          triton_poi_fused__native_batch_norm_legit_no_training_add_relu_32,@"STO_CUDA_ENTRY STV_DEFAULT"
triton_poi_fused__native_batch_norm_legit_no_training_add_relu_32:
.text.triton_poi_fused__native_batch_norm_legit_no_training_add_relu_32:
[----:B------:R-:W-:Y:S01]  /*0000*/  LDC R1, c[0x0][0x28] ;  /* 0x00000a00ff017b82 */ /* 0x000fe20000000800 */
[----:B------:R-:W1:Y:S07]  /*0010*/  S2R R0, SR_TID.X ;  /* 0x0000000000007919 */ /* 0x000e6e0000002100 */
[----:B------:R-:W2:Y:S01]  /*0020*/  LDC.64 R2, c[0x0][0x228] ;  /* 0x00008a00ff027b82 */ /* 0x000ea20000000a00 */
[----:B------:R-:W-:Y:S01]  /*0030*/  ULDC.64 UR4, c[0x0][0x208] ;  /* 0x0000820000047ab9 */ /* 0x000fe20000000a00 */
[----:B------:R-:W3:Y:S06]  /*0040*/  S2R R7, SR_CTAID.X ;  /* 0x0000000000077919 */ /* 0x000eec0000002500 */
[----:B------:R-:W4:Y:S08]  /*0050*/  LDC.64 R8, c[0x0][0x230] ;  /* 0x00008c00ff087b82 */ /* 0x000f300000000a00 */
[----:B------:R-:W5:Y:S08]  /*0060*/  LDC.64 R10, c[0x0][0x238] ;  /* 0x00008e00ff0a7b82 */ /* 0x000f700000000a00 */
[----:B------:R-:W4:Y:S01]  /*0070*/  LDC.64 R12, c[0x0][0x210] ;  /* 0x00008400ff0c7b82 */ /* 0x000f220000000a00 */
[----:B-1----:R-:W-:-:S02]  /*0080*/  SHF.L.U32 R0, R0, 0x1, RZ ;  /* 0x0000000100007819 */ /* 0x002fc400000006ff */
[----:B---3--:R-:W-:Y:S02]  /*0090*/  SHF.R.S32.HI R5, RZ, 0x16, R7 ;  /* 0x00000016ff057819 */ /* 0x008fe40000011407 */
[----:B------:R-:W-:Y:S02]  /*00a0*/  LOP3.LUT R0, R0, 0x1fe, RZ, 0xc0, !PT ;  /* 0x000001fe00007812 */ /* 0x000fe400078ec0ff */
[----:B------:R-:W-:Y:S02]  /*00b0*/  SGXT R5, R5, 0x1 ;  /* 0x000000010505781a */ /* 0x000fe40000000200 */
[----:B------:R-:W-:Y:S02]  /*00c0*/  LEA R0, R7, R0, 0x9 ;  /* 0x0000000007007211 */ /* 0x000fe400078e48ff */
[----:B------:R-:W1:Y:S02]  /*00d0*/  LDC.64 R6, c[0x0][0x220] ;  /* 0x00008800ff067b82 */ /* 0x000e640000000a00 */
[----:B------:R-:W-:-:S04]  /*00e0*/  LEA.HI R5, R5, R0, RZ, 0xb ;  /* 0x0000000005057211 */ /* 0x000fc800078f58ff */
[----:B------:R-:W-:-:S04]  /*00f0*/  LOP3.LUT R5, R5, 0xfffff800, RZ, 0xc0, !PT ;  /* 0xfffff80005057812 */ /* 0x000fc800078ec0ff */
[----:B------:R-:W-:Y:S02]  /*0100*/  IADD3 R15, R0, -R5, RZ ;  /* 0x80000005000f7210 */ /* 0x000fe40007ffe0ff */
[----:B------:R-:W3:Y:S03]  /*0110*/  LDC.64 R4, c[0x0][0x218] ;  /* 0x00008600ff047b82 */ /* 0x000ee60000000a00 */
[----:B--2---:R-:W-:-:S06]  /*0120*/  IMAD.WIDE R2, R15, 0x4, R2 ;  /* 0x000000040f027825 */ /* 0x004fcc00078e0202 */
[----:B------:R-:W2:Y:S01]  /*0130*/  LDG.E.EL.64 R2, desc[UR4][R2.64] ;  /* 0x0000000402027981 */ /* 0x000ea2000c2e1b00 */
[----:B-1----:R-:W-:-:S04]  /*0140*/  IMAD.WIDE R6, R15, 0x4, R6 ;  /* 0x000000040f067825 */ /* 0x002fc800078e0206 */
[C---:B----4-:R-:W-:Y:S02]  /*0150*/  IMAD.WIDE R8, R15.reuse, 0x4, R8 ;  /* 0x000000040f087825 */ /* 0x050fe400078e0208 */
[----:B------:R-:W4:Y:S02]  /*0160*/  LDG.E.EL.64 R6, desc[UR4][R6.64] ;  /* 0x0000000406067981 */ /* 0x000f24000c2e1b00 */
[----:B-----5:R-:W-:Y:S02]  /*0170*/  IMAD.WIDE R10, R15, 0x4, R10 ;  /* 0x000000040f0a7825 */ /* 0x020fe400078e020a */
[----:B------:R-:W5:Y:S02]  /*0180*/  LDG.E.EL.64 R8, desc[UR4][R8.64] ;  /* 0x0000000408087981 */ /* 0x000f64000c2e1b00 */
[C---:B---3--:R-:W-:Y:S02]  /*0190*/  IMAD.WIDE R4, R0.reuse, 0x4, R4 ;  /* 0x0000000400047825 */ /* 0x048fe400078e0204 */
[----:B------:R-:W5:Y:S04]  /*01a0*/  LDG.E.EL.64 R10, desc[UR4][R10.64] ;  /* 0x000000040a0a7981 */ /* 0x000f68000c2e1b00 */
[----:B------:R-:W4:Y:S01]  /*01b0*/  LDG.E.64 R4, desc[UR4][R4.64] ;  /* 0x0000000404047981 */ /* 0x000f22000c1e1b00 */
[----:B0-----:R-:W-:-:S06]  /*01c0*/  IMAD.WIDE R12, R0, 0x4, R12 ;  /* 0x00000004000c7825 */ /* 0x001fcc00078e020c */
[----:B------:R-:W3:Y:S01]  /*01d0*/  LDG.E.64 R12, desc[UR4][R12.64] ;  /* 0x000000040c0c7981 */ /* 0x000ee2000c1e1b00 */
[----:B------:R-:W-:Y:S01]  /*01e0*/  HFMA2.MMA R16, -RZ, RZ, 1.625, 0 ;  /* 0x3e800000ff107435 */ /* 0x000fe200000001ff */
[----:B--2---:R-:W-:Y:S01]  /*01f0*/  FADD R2, R2, 9.9999997473787516356e-06 ;  /* 0x3727c5ac02027421 */ /* 0x004fe20000000000 */
[----:B------:R-:W-:-:S03]  /*0200*/  FADD R3, R3, 9.9999997473787516356e-06 ;  /* 0x3727c5ac03037421 */ /* 0x000fc60000000000 */
[----:B------:R-:W0:Y:S08]  /*0210*/  MUFU.SQRT R14, R2 ;  /* 0x00000002000e7308 */ /* 0x000e300000002000 */
[----:B------:R1:W2:Y:S01]  /*0220*/  MUFU.SQRT R15, R3 ;  /* 0x00000003000f7308 */ /* 0x0002a20000002000 */
[C---:B0-----:R-:W-:Y:S02]  /*0230*/  FSETP.GT.AND P0, PT, R14.reuse, 8.50705917302346158658e+37, PT ;  /* 0x7e8000000e00780b */ /* 0x041fe40003f04000 */
[----:B------:R-:W-:Y:S01]  /*0240*/  FSETP.GEU.AND P2, PT, R14, 1.175494350822287508e-38, PT ;  /* 0x008000000e00780b */ /* 0x000fe20003f4e000 */
[----:B-1----:R-:W0:Y:S01]  /*0250*/  LDC.64 R2, c[0x0][0x240] ;  /* 0x00009000ff027b82 */ /* 0x002e220000000a00 */
[----:B--2---:R-:W-:-:S02]  /*0260*/  FSETP.GT.AND P1, PT, R15, 8.50705917302346158658e+37, PT ;  /* 0x7e8000000f00780b */ /* 0x004fc40003f24000 */
[----:B------:R-:W-:-:S07]  /*0270*/  FSETP.GEU.AND P3, PT, R15, 1.175494350822287508e-38, PT ;  /* 0x008000000f00780b */ /* 0x000fce0003f6e000 */
[----:B------:R-:W-:-:S04]  /*0280*/  @P0 FMUL R14, R14, 0.25 ;  /* 0x3e8000000e0e0820 */ /* 0x000fc80000400000 */
[----:B------:R-:W-:Y:S01]  /*0290*/  @!P2 FMUL R14, R14, 16777216 ;  /* 0x4b8000000e0ea820 */ /* 0x000fe20000400000 */
[----:B------:R-:W-:-:S04]  /*02a0*/  @P1 FMUL R15, R15, 0.25 ;  /* 0x3e8000000f0f1820 */ /* 0x000fc80000400000 */
[----:B------:R-:W-:Y:S01]  /*02b0*/  @!P3 FMUL R15, R15, 16777216 ;  /* 0x4b8000000f0fb820 */ /* 0x000fe20000400000 */
[----:B------:R-:W1:Y:S01]  /*02c0*/  MUFU.RCP R14, R14 ;  /* 0x0000000e000e7308 */ /* 0x000e620000001000 */
[----:B------:R-:W-:-:S07]  /*02d0*/  FSEL R17, R16, 1, P0 ;  /* 0x3f80000010117808 */ /* 0x000fce0000000000 */
[----:B------:R-:W2:Y:S01]  /*02e0*/  MUFU.RCP R15, R15 ;  /* 0x0000000f000f7308 */ /* 0x000ea20000001000 */
[----:B------:R-:W-:Y:S01]  /*02f0*/  FSEL R16, R16, 1, P1 ;  /* 0x3f80000010107808 */ /* 0x000fe20000800000 */
[----:B------:R-:W-:Y:S01]  /*0300*/  @!P2 FMUL R17, R17, 16777216 ;  /* 0x4b8000001111a820 */ /* 0x000fe20000400000 */
[----:B----4-:R-:W-:-:S03]  /*0310*/  FADD R4, R4, -R6 ;  /* 0x8000000604047221 */ /* 0x010fc60000000000 */
[----:B------:R-:W-:Y:S01]  /*0320*/  @!P3 FMUL R16, R16, 16777216 ;  /* 0x4b8000001010b820 */ /* 0x000fe20000400000 */
[----:B-1----:R-:W-:Y:S01]  /*0330*/  FMUL R17, R14, R17 ;  /* 0x000000110e117220 */ /* 0x002fe20000400000 */
[----:B------:R-:W-:-:S03]  /*0340*/  FADD R5, R5, -R7 ;  /* 0x8000000705057221 */ /* 0x000fc60000000000 */
[----:B------:R-:W-:Y:S01]  /*0350*/  FMUL R17, R4, R17 ;  /* 0x0000001104117220 */ /* 0x000fe20000400000 */
[----:B--2---:R-:W-:-:S03]  /*0360*/  FMUL R16, R15, R16 ;  /* 0x000000100f107220 */ /* 0x004fc60000400000 */
[----:B-----5:R-:W-:Y:S01]  /*0370*/  FFMA R17, R8, R17, R10 ;  /* 0x0000001108117223 */ /* 0x020fe2000000000a */
[----:B------:R-:W-:-:S04]  /*0380*/  FMUL R16, R5, R16 ;  /* 0x0000001005107220 */ /* 0x000fc80000400000 */
[----:B------:R-:W-:Y:S01]  /*0390*/  FFMA R16, R9, R16, R11 ;  /* 0x0000001009107223 */ /* 0x000fe2000000000b */
[----:B---3--:R-:W-:Y:S01]  /*03a0*/  FSETP.GEU.AND P0, PT, R17, -R12, PT ;  /* 0x8000000c1100720b */ /* 0x008fe20003f0e000 */
[----:B------:R-:W-:Y:S02]  /*03b0*/  FADD R12, R12, R17 ;  /* 0x000000110c0c7221 */ /* 0x000fe40000000000 */
[----:B------:R-:W-:Y:S01]  /*03c0*/  FADD R4, R13, R16 ;  /* 0x000000100d047221 */ /* 0x000fe20000000000 */
[----:B------:R-:W-:Y:S01]  /*03d0*/  FSETP.GEU.AND P1, PT, R16, -R13, PT ;  /* 0x8000000d1000720b */ /* 0x000fe20003f2e000 */
[----:B0-----:R-:W-:Y:S01]  /*03e0*/  IMAD.WIDE R2, R0, 0x4, R2 ;  /* 0x0000000400027825 */ /* 0x001fe200078e0202 */
[----:B------:R-:W-:Y:S02]  /*03f0*/  FSEL R12, R12, RZ, P0 ;  /* 0x000000ff0c0c7208 */ /* 0x000fe40000000000 */
[----:B------:R-:W-:-:S05]  /*0400*/  FSEL R13, R4, RZ, P1 ;  /* 0x000000ff040d7208 */ /* 0x000fca0000800000 */
[----:B------:R-:W-:Y:S01]  /*0410*/  STG.E.64 desc[UR4][R2.64], R12 ;  /* 0x0000000c02007986 */ /* 0x000fe2000c101b04 */
[----:B------:R-:W-:Y:S05]  /*0420*/  EXIT ;  /* 0x000000000000794d */ /* 0x000fea0003800000 */
.L_x_0:
[----:B------:R-:W-:-:S00]  /*0430*/  BRA `(.L_x_0) ;  /* 0xfffffffc00fc7947 */ /* 0x000fc0000383ffff */
[----:B------:R-:W-:-:S00]  /*0440*/  NOP ;  /* 0x0000000000007918 */ /* 0x000fc00000000000 */
        /* <DEDUP_REMOVED lines=11> */
.L_x_1:


//--------------------- .nv.global.init           --------------------------
	.section	.nv.global.init,"aw",@progbits
.nv.global.init:
	.type		_$_str,@object
	.size		_$_str,(_$_str_$_2 - _$_str)
_$_str:
        /*0000*/ 	.byte	0x5f, 0x5f, 0x43, 0x55, 0x44, 0x41, 0x5f, 0x46, 0x54, 0x5a, 0x00
	.type		_$_str_$_2,@object
	.size		_$_str_$_2,(.L_1 - _$_str_$_2)
_$_str_$_2:
        /*000b*/ 	.byte	0x5f, 0x5f, 0x43, 0x55, 0x44, 0x41, 0x5f, 0x50, 0x52, 0x45, 0x43, 0x5f, 0x53, 0x51, 0x52, 0x54
        /*001b*/ 	.byte	0x00
.L_1:


//--------------------- .nv.constant0.triton_poi_fused__native_batch_norm_legit_no_training_add_relu_32 --------------------------
	.section	.nv.constant0.triton_poi_fused__native_batch_norm_legit_no_training_add_relu_32,"a",@progbits
	.sectionflags	@""
	.align	4
.nv.constant0.triton_poi_fused__native_batch_norm_legit_no_training_add_relu_32:
	.zero		588
